	.headerflags	@"EF_CUDA_TEXMODE_UNIFIED EF_CUDA_64BIT_ADDRESS EF_CUDA_ACCELERATORS EF_CUDA_SM90 EF_CUDA_VIRTUAL_SM(EF_CUDA_SM90)"
	.elftype	@"ET_EXEC"


//--------------------- .nv.info                  --------------------------
	.section	.nv.info,"",@"SHT_CUDA_INFO"
	.align	4


	//----- nvinfo : EIATTR_REGCOUNT
	.align		4
        /*0000*/ 	.byte	0x04, 0x2f
        /*0002*/ 	.short	(.L_3 - .L_2)
	.align		4
.L_2:
        /*0004*/ 	.word	index@(triton_poi_fused__native_batch_norm_legit_no_training_add_8)
        /*0008*/ 	.word	0x00000013


	//----- nvinfo : EIATTR_MIN_STACK_SIZE
	.align		4
.L_3:
        /*000c*/ 	.byte	0x04, 0x12
        /*000e*/ 	.short	(.L_5 - .L_4)
	.align		4
.L_4:
        /*0010*/ 	.word	index@(triton_poi_fused__native_batch_norm_legit_no_training_add_8)
        /*0014*/ 	.word	0x00000000


	//----- nvinfo : EIATTR_FRAME_SIZE
	.align		4
.L_5:
        /*0018*/ 	.byte	0x04, 0x11
        /*001a*/ 	.short	(.L_7 - .L_6)
	.align		4
.L_6:
        /*001c*/ 	.word	index@(triton_poi_fused__native_batch_norm_legit_no_training_add_8)
        /*0020*/ 	.word	0x00000000


	//----- nvinfo : EIATTR_MIN_STACK_SIZE
	.align		4
.L_7:
        /*0024*/ 	.byte	0x04, 0x12
        /*0026*/ 	.short	(.L_9 - .L_8)
	.align		4
.L_8:
        /*0028*/ 	.word	index@(triton_poi_fused__native_batch_norm_legit_no_training_add_8)
        /*002c*/ 	.word	0x00000000
.L_9:


//--------------------- .nv.info.triton_poi_fused__native_batch_norm_legit_no_training_add_8 --------------------------
	.section	.nv.info.triton_poi_fused__native_batch_norm_legit_no_training_add_8,"",@"SHT_CUDA_INFO"
	.sectionflags	@""
	.align	4


	//----- nvinfo : EIATTR_CUDA_API_VERSION
	.align		4
        /*0000*/ 	.byte	0x04, 0x37
        /*0002*/ 	.short	(.L_11 - .L_10)
.L_10:
        /*0004*/ 	.word	0x0000007c


	//----- nvinfo : EIATTR_KPARAM_INFO
	.align		4
.L_11:
        /*0008*/ 	.byte	0x04, 0x17
        /*000a*/ 	.short	(.L_13 - .L_12)
.L_12:
        /*000c*/ 	.word	0x00000000
        /*0010*/ 	.short	0x0007
        /*0012*/ 	.short	0x0038
        /*0014*/ 	.byte	0x00, 0xf0, 0x11, 0x00


	//----- nvinfo : EIATTR_KPARAM_INFO
	.align		4
.L_13:
        /*0018*/ 	.byte	0x04, 0x17
        /*001a*/ 	.short	(.L_15 - .L_14)
.L_14:
        /*001c*/ 	.word	0x00000000
        /*0020*/ 	.short	0x0006
        /*0022*/ 	.short	0x0030
        /*0024*/ 	.byte	0x00, 0xf4, 0x21, 0x00


	//----- nvinfo : EIATTR_KPARAM_INFO
	.align		4
.L_15:
        /*0028*/ 	.byte	0x04, 0x17
        /*002a*/ 	.short	(.L_17 - .L_16)
.L_16:
        /*002c*/ 	.word	0x00000000
        /*0030*/ 	.short	0x0005
        /*0032*/ 	.short	0x0028
        /*0034*/ 	.byte	0x00, 0xf4, 0x21, 0x00


	//----- nvinfo : EIATTR_KPARAM_INFO
	.align		4
.L_17:
        /*0038*/ 	.byte	0x04, 0x17
        /*003a*/ 	.short	(.L_19 - .L_18)
.L_18:
        /*003c*/ 	.word	0x00000000
        /*0040*/ 	.short	0x0004
        /*0042*/ 	.short	0x0020
        /*0044*/ 	.byte	0x00, 0xf4, 0x21, 0x00


	//----- nvinfo : EIATTR_KPARAM_INFO
	.align		4
.L_19:
        /*0048*/ 	.byte	0x04, 0x17
        /*004a*/ 	.short	(.L_21 - .L_20)
.L_20:
        /*004c*/ 	.word	0x00000000
        /*0050*/ 	.short	0x0003
        /*0052*/ 	.short	0x0018
        /*0054*/ 	.byte	0x00, 0xf4, 0x21, 0x00


	//----- nvinfo : EIATTR_KPARAM_INFO
	.align		4
.L_21:
        /*0058*/ 	.byte	0x04, 0x17
        /*005a*/ 	.short	(.L_23 - .L_22)
.L_22:
        /*005c*/ 	.word	0x00000000
        /*0060*/ 	.short	0x0002
        /*0062*/ 	.short	0x0010
        /*0064*/ 	.byte	0x00, 0xf4, 0x21, 0x00


	//----- nvinfo : EIATTR_KPARAM_INFO
	.align		4
.L_23:
        /*0068*/ 	.byte	0x04, 0x17
        /*006a*/ 	.short	(.L_25 - .L_24)
.L_24:
        /*006c*/ 	.word	0x00000000
        /*0070*/ 	.short	0x0001
        /*0072*/ 	.short	0x0008
        /*0074*/ 	.byte	0x00, 0xf4, 0x21, 0x00


	//----- nvinfo : EIATTR_KPARAM_INFO
	.align		4
.L_25:
        /*0078*/ 	.byte	0x04, 0x17
        /*007a*/ 	.short	(.L_27 - .L_26)
.L_26:
        /*007c*/ 	.word	0x00000000
        /*0080*/ 	.short	0x0000
        /*0082*/ 	.short	0x0000
        /*0084*/ 	.byte	0x00, 0xf4, 0x21, 0x00


	//----- nvinfo : EIATTR_SPARSE_MMA_MASK
	.align		4
.L_27:
        /*0088*/ 	.byte	0x03, 0x50
        /*008a*/ 	.short	0x0000


	//----- nvinfo : EIATTR_MAXREG_COUNT
	.align		4
        /*008c*/ 	.byte	0x03, 0x1b
        /*008e*/ 	.short	0x00ff


	//----- nvinfo : EIATTR_EXIT_INSTR_OFFSETS
	.align		4
        /*0090*/ 	.byte	0x04, 0x1c
        /*0092*/ 	.short	(.L_29 - .L_28)


	//   ....[0]....
.L_28:
        /*0094*/ 	.word	0x000002e0


	//----- nvinfo : EIATTR_REQNTID
	.align		4
.L_29:
        /*0098*/ 	.byte	0x04, 0x10
        /*009a*/ 	.short	(.L_31 - .L_30)
.L_30:
        /*009c*/ 	.word	0x00000080
        /*00a0*/ 	.word	0x00000001
        /*00a4*/ 	.word	0x00000001


	//----- nvinfo : EIATTR_CBANK_PARAM_SIZE
	.align		4
.L_31:
        /*00a8*/ 	.byte	0x03, 0x19
        /*00aa*/ 	.short	0x003c


	//----- nvinfo : EIATTR_PARAM_CBANK
	.align		4
        /*00ac*/ 	.byte	0x04, 0x0a
        /*00ae*/ 	.short	(.L_33 - .L_32)
	.align		4
.L_32:
        /*00b0*/ 	.word	index@(.nv.constant0.triton_poi_fused__native_batch_norm_legit_no_training_add_8)
        /*00b4*/ 	.short	0x0210
        /*00b6*/ 	.short	0x003c


	//----- nvinfo : EIATTR_SW_WAR
	.align		4
.L_33:
        /*00b8*/ 	.byte	0x04, 0x36
        /*00ba*/ 	.short	(.L_35 - .L_34)
.L_34:
        /*00bc*/ 	.word	0x00000008
.L_35:


//--------------------- .nv.callgraph             --------------------------
	.section	.nv.callgraph,"",@"SHT_CUDA_CALLGRAPH"
	.align	4
	.sectionentsize	8
	.align		4
        /*0000*/ 	.word	0x00000000
	.align		4
        /*0004*/ 	.word	0xffffffff
	.align		4
        /*0008*/ 	.word	0x00000000
	.align		4
        /*000c*/ 	.word	0xfffffffe
	.align		4
        /*0010*/ 	.word	0x00000000
	.align		4
        /*0014*/ 	.word	0xfffffffd
	.align		4
        /*0018*/ 	.word	0x00000000
	.align		4
        /*001c*/ 	.word	0xfffffffc


//--------------------- .nv.constant4             --------------------------
	.section	.nv.constant4,"a",@progbits
	.align	8
	.align		8
.nv.constant4:
        /*0000*/ 	.dword	_$_str
	.align		8
        /*0008*/ 	.dword	_$_str_$_2


//--------------------- .text.triton_poi_fused__native_batch_norm_legit_no_training_add_8 --------------------------
	.section	.text.triton_poi_fused__native_batch_norm_legit_no_training_add_8,"ax",@progbits
	.align	128
        .global         triton_poi_fused__native_batch_norm_legit_no_training_add_8
        .type           triton_poi_fused__native_batch_norm_legit_no_training_add_8,@function
        .size           triton_poi_fused__native_batch_norm_legit_no_training_add_8,(.L_x_1 - triton_poi_fused__native_batch_norm_legit_no_training_add_8)
        .other          triton_poi_fused__native_batch_norm_legit_no_training_add_8,@"STO_CUDA_ENTRY STV_DEFAULT"
triton_poi_fused__native_batch_norm_legit_no_training_add_8:
.text.triton_poi_fused__native_batch_norm_legit_no_training_add_8:
[----:B------:R-:W-:Y:S01]  /*0000*/  LDC R1, c[0x0][0x28] ;  /* 0x00000a00ff017b82 */ /* 0x000fe20000000800 */
[----:B------:R-:W1:Y:S07]  /*0010*/  S2R R0, SR_TID.X ;  /* 0x0000000000007919 */ /* 0x000e6e0000002100 */
[----:B------:R-:W2:Y:S01]  /*0020*/  LDC.64 R8, c[0x0][0x220] ;  /* 0x00008800ff087b82 */ /* 0x000ea20000000a00 */
[----:B------:R-:W-:Y:S01]  /*0030*/  ULDC.64 UR4, c[0x0][0x208] ;  /* 0x0000820000047ab9 */ /* 0x000fe20000000a00 */
[----:B------:R-:W3:Y:S06]  /*0040*/  S2R R3, SR_CTAID.X ;  /* 0x0000000000037919 */ /* 0x000eec0000002500 */
[----:B------:R-:W4:Y:S08]  /*0050*/  LDC.64 R6, c[0x0][0x218] ;  /* 0x00008600ff067b82 */ /* 0x000f300000000a00 */
[----:B------:R-:W5:Y:S08]  /*0060*/  LDC.64 R4, c[0x0][0x210] ;  /* 0x00008400ff047b82 */ /* 0x000f700000000a00 */
[----:B------:R-:W5:Y:S01]  /*0070*/  LDC.64 R10, c[0x0][0x228] ;  /* 0x00008a00ff0a7b82 */ /* 0x000f620000000a00 */
[----:B-1----:R-:W-:-:S07]  /*0080*/  LOP3.LUT R0, R0, 0x7f, RZ, 0xc0, !PT ;  /* 0x0000007f00007812 */ /* 0x002fce00078ec0ff */
[----:B------:R-:W1:Y:S01]  /*0090*/  LDC.64 R12, c[0x0][0x230] ;  /* 0x00008c00ff0c7b82 */ /* 0x000e620000000a00 */
[----:B---3--:R-:W-:-:S05]  /*00a0*/  LEA R0, R3, R0, 0x7 ;  /* 0x0000000003007211 */ /* 0x008fca00078e38ff */
[----:B------:R-:W-:-:S05]  /*00b0*/  IMAD.HI R2, R0, 0x2aaaaaab, RZ ;  /* 0x2aaaaaab00027827 */ /* 0x000fca00078e02ff */
[----:B------:R-:W-:-:S04]  /*00c0*/  SHF.R.U32.HI R3, RZ, 0x1f, R2 ;  /* 0x0000001fff037819 */ /* 0x000fc80000011602 */
[----:B------:R-:W-:-:S05]  /*00d0*/  LEA.HI R3, R2, R3, RZ, 0x1e ;  /* 0x0000000302037211 */ /* 0x000fca00078ff0ff */
[----:B------:R-:W-:Y:S02]  /*00e0*/  IMAD R15, R3, -0x18, R0 ;  /* 0xffffffe8030f7824 */ /* 0x000fe400078e0200 */
[----:B------:R-:W3:Y:S02]  /*00f0*/  LDC.64 R2, c[0x0][0x238] ;  /* 0x00008e00ff027b82 */ /* 0x000ee40000000a00 */
[----:B--2---:R-:W-:-:S05]  /*0100*/  IMAD.WIDE R8, R15, 0x4, R8 ;  /* 0x000000040f087825 */ /* 0x004fca00078e0208 */
[----:B------:R1:W2:Y:S01]  /*0110*/  LDG.E.EL R16, desc[UR4][R8.64] ;  /* 0x0000000408107981 */ /* 0x0002a2000c2e1900 */
[----:B----4-:R-:W-:-:S04]  /*0120*/  IMAD.WIDE R6, R15, 0x4, R6 ;  /* 0x000000040f067825 */ /* 0x010fc800078e0206 */
[C---:B-----5:R-:W-:Y:S02]  /*0130*/  IMAD.WIDE R4, R0.reuse, 0x4, R4 ;  /* 0x0000000400047825 */ /* 0x060fe400078e0204 */
[----:B------:R4:W5:Y:S02]  /*0140*/  LDG.E.EL R7, desc[UR4][R6.64] ;  /* 0x0000000406077981 */ /* 0x000964000c2e1900 */
[C---:B0-----:R-:W-:Y:S02]  /*0150*/  IMAD.WIDE R10, R15.reuse, 0x4, R10 ;  /* 0x000000040f0a7825 */ /* 0x041fe400078e020a */
[----:B------:R0:W5:Y:S02]  /*0160*/  LDG.E R14, desc[UR4][R4.64] ;  /* 0x00000004040e7981 */ /* 0x000164000c1e1900 */
[----:B-1----:R-:W-:Y:S02]  /*0170*/  IMAD.WIDE R8, R15, 0x4, R12 ;  /* 0x000000040f087825 */ /* 0x002fe400078e020c */
[----:B------:R-:W5:Y:S02]  /*0180*/  LDG.E.EL R10, desc[UR4][R10.64] ;  /* 0x000000040a0a7981 */ /* 0x000f64000c2e1900 */
[----:B---3--:R-:W-:-:S02]  /*0190*/  IMAD.WIDE R2, R0, 0x4, R2 ;  /* 0x0000000400027825 */ /* 0x008fc400078e0202 */
[----:B------:R-:W3:Y:S01]  /*01a0*/  LDG.E.EL R9, desc[UR4][R8.64] ;  /* 0x0000000408097981 */ /* 0x000ee2000c2e1900 */
[----:B----4-:R-:W-:Y:S01]  /*01b0*/  HFMA2.MMA R6, -RZ, RZ, 1.625, 0 ;  /* 0x3e800000ff067435 */ /* 0x010fe200000001ff */
[----:B0-----:R-:W0:Y:S02]  /*01c0*/  LDC.64 R4, c[0x0][0x240] ;  /* 0x00009000ff047b82 */ /* 0x001e240000000a00 */
[----:B------:R0:W4:Y:S02]  /*01d0*/  LDG.E R12, desc[UR4][R2.64] ;  /* 0x00000004020c7981 */ /* 0x000124000c1e1900 */
[----:B0-----:R-:W-:-:S04]  /*01e0*/  IMAD.WIDE R2, R0, 0x4, R4 ;  /* 0x0000000400027825 */ /* 0x001fc800078e0204 */
[----:B--2---:R-:W-:-:S04]  /*01f0*/  FADD R16, R16, 9.9999997473787516356e-06 ;  /* 0x3727c5ac10107421 */ /* 0x004fc80000000000 */
[----:B------:R-:W0:Y:S02]  /*0200*/  MUFU.SQRT R13, R16 ;  /* 0x00000010000d7308 */ /* 0x000e240000002000 */
[C---:B0-----:R-:W-:Y:S02]  /*0210*/  FSETP.GT.AND P0, PT, R13.reuse, 8.50705917302346158658e+37, PT ;  /* 0x7e8000000d00780b */ /* 0x041fe40003f04000 */
[----:B------:R-:W-:-:S11]  /*0220*/  FSETP.GEU.AND P1, PT, R13, 1.175494350822287508e-38, PT ;  /* 0x008000000d00780b */ /* 0x000fd60003f2e000 */
[----:B------:R-:W-:-:S04]  /*0230*/  @P0 FMUL R13, R13, 0.25 ;  /* 0x3e8000000d0d0820 */ /* 0x000fc80000400000 */
[----:B------:R-:W-:-:S06]  /*0240*/  @!P1 FMUL R13, R13, 16777216 ;  /* 0x4b8000000d0d9820 */ /* 0x000fcc0000400000 */
[----:B------:R-:W0:Y:S01]  /*0250*/  MUFU.RCP R13, R13 ;  /* 0x0000000d000d7308 */ /* 0x000e220000001000 */
[----:B------:R-:W-:Y:S01]  /*0260*/  FSEL R6, R6, 1, P0 ;  /* 0x3f80000006067808 */ /* 0x000fe20000000000 */
[----:B-----5:R-:W-:-:S04]  /*0270*/  FADD R7, R14, -R7 ;  /* 0x800000070e077221 */ /* 0x020fc80000000000 */
[----:B------:R-:W-:-:S04]  /*0280*/  @!P1 FMUL R6, R6, 16777216 ;  /* 0x4b80000006069820 */ /* 0x000fc80000400000 */
[----:B0-----:R-:W-:-:S04]  /*0290*/  FMUL R6, R13, R6 ;  /* 0x000000060d067220 */ /* 0x001fc80000400000 */
[----:B------:R-:W-:-:S04]  /*02a0*/  FMUL R6, R7, R6 ;  /* 0x0000000607067220 */ /* 0x000fc80000400000 */
[----:B---3--:R-:W-:-:S04]  /*02b0*/  FFMA R9, R10, R6, R9 ;  /* 0x000000060a097223 */ /* 0x008fc80000000009 */
[----:B----4-:R-:W-:-:S05]  /*02c0*/  FADD R9, R12, R9 ;  /* 0x000000090c097221 */ /* 0x010fca0000000000 */
[----:B------:R-:W-:Y:S01]  /*02d0*/  STG.E desc[UR4][R2.64], R9 ;  /* 0x0000000902007986 */ /* 0x000fe2000c101904 */
[----:B------:R-:W-:Y:S05]  /*02e0*/  EXIT ;  /* 0x000000000000794d */ /* 0x000fea0003800000 */
.L_x_0:
[----:B------:R-:W-:-:S00]  /*02f0*/  BRA `(.L_x_0) ;  /* 0xfffffffc00fc7947 */ /* 0x000fc0000383ffff */
[----:B------:R-:W-:-:S00]  /*0300*/  NOP ;  /* 0x0000000000007918 */ /* 0x000fc00000000000 */
[----:B------:R-:W-:-:S00]  /*0310*/  NOP ;  /* 0x0000000000007918 */ /* 0x000fc00000000000 */
[----:B------:R-:W-:-:S00]  /*0320*/  NOP ;  /* 0x0000000000007918 */ /* 0x000fc00000000000 */
[----:B------:R-:W-:-:S00]  /*0330*/  NOP ;  /* 0x0000000000007918 */ /* 0x000fc00000000000 */
[----:B------:R-:W-:-:S00]  /*0340*/  NOP ;  /* 0x0000000000007918 */ /* 0x000fc00000000000 */
[----:B------:R-:W-:-:S00]  /*0350*/  NOP ;  /* 0x0000000000007918 */ /* 0x000fc00000000000 */
[----:B------:R-:W-:-:S00]  /*0360*/  NOP ;  /* 0x0000000000007918 */ /* 0x000fc00000000000 */
[----:B------:R-:W-:-:S00]  /*0370*/  NOP ;  /* 0x0000000000007918 */ /* 0x000fc00000000000 */
.L_x_1:


//--------------------- .nv.global.init           --------------------------
	.section	.nv.global.init,"aw",@progbits
.nv.global.init:
	.type		_$_str,@object
	.size		_$_str,(_$_str_$_2 - _$_str)
_$_str:
        /*0000*/ 	.byte	0x5f, 0x5f, 0x43, 0x55, 0x44, 0x41, 0x5f, 0x46, 0x54, 0x5a, 0x00
	.type		_$_str_$_2,@object
	.size		_$_str_$_2,(.L_1 - _$_str_$_2)
_$_str_$_2:
        /*000b*/ 	.byte	0x5f, 0x5f, 0x43, 0x55, 0x44, 0x41, 0x5f, 0x50, 0x52, 0x45, 0x43, 0x5f, 0x53, 0x51, 0x52, 0x54
        /*001b*/ 	.byte	0x00
.L_1:


//--------------------- .nv.constant0.triton_poi_fused__native_batch_norm_legit_no_training_add_8 --------------------------
	.section	.nv.constant0.triton_poi_fused__native_batch_norm_legit_no_training_add_8,"a",@progbits
	.sectionflags	@""
	.align	4
.nv.constant0.triton_poi_fused__native_batch_norm_legit_no_training_add_8:
	.zero		588
